	.headerflags	@"EF_CUDA_TEXMODE_UNIFIED EF_CUDA_64BIT_ADDRESS EF_CUDA_ACCELERATORS EF_CUDA_SM90 EF_CUDA_VIRTUAL_SM(EF_CUDA_SM90)"
	.elftype	@"ET_EXEC"


//--------------------- .nv.info                  --------------------------
	.section	.nv.info,"",@"SHT_CUDA_INFO"
	.align	4


	//----- nvinfo : EIATTR_REGCOUNT
	.align		4
        /*0000*/ 	.byte	0x04, 0x2f
        /*0002*/ 	.short	(.L_3 - .L_2)
	.align		4
.L_2:
        /*0004*/ 	.word	index@(triton_poi_fused__native_batch_norm_legit_no_training_clone_elu_11)
        /*0008*/ 	.word	0x00000017


	//----- nvinfo : EIATTR_MIN_STACK_SIZE
	.align		4
.L_3:
        /*000c*/ 	.byte	0x04, 0x12
        /*000e*/ 	.short	(.L_5 - .L_4)
	.align		4
.L_4:
        /*0010*/ 	.word	index@(triton_poi_fused__native_batch_norm_legit_no_training_clone_elu_11)
        /*0014*/ 	.word	0x00000000


	//----- nvinfo : EIATTR_FRAME_SIZE
	.align		4
.L_5:
        /*0018*/ 	.byte	0x04, 0x11
        /*001a*/ 	.short	(.L_7 - .L_6)
	.align		4
.L_6:
        /*001c*/ 	.word	index@(triton_poi_fused__native_batch_norm_legit_no_training_clone_elu_11)
        /*0020*/ 	.word	0x00000000


	//----- nvinfo : EIATTR_MIN_STACK_SIZE
	.align		4
.L_7:
        /*0024*/ 	.byte	0x04, 0x12
        /*0026*/ 	.short	(.L_9 - .L_8)
	.align		4
.L_8:
        /*0028*/ 	.word	index@(triton_poi_fused__native_batch_norm_legit_no_training_clone_elu_11)
        /*002c*/ 	.word	0x00000000
.L_9:


//--------------------- .nv.info.triton_poi_fused__native_batch_norm_legit_no_training_clone_elu_11 --------------------------
	.section	.nv.info.triton_poi_fused__native_batch_norm_legit_no_training_clone_elu_11,"",@"SHT_CUDA_INFO"
	.sectionflags	@""
	.align	4


	//----- nvinfo : EIATTR_CUDA_API_VERSION
	.align		4
        /*0000*/ 	.byte	0x04, 0x37
        /*0002*/ 	.short	(.L_11 - .L_10)
.L_10:
        /*0004*/ 	.word	0x0000007c


	//----- nvinfo : EIATTR_KPARAM_INFO
	.align		4
.L_11:
        /*0008*/ 	.byte	0x04, 0x17
        /*000a*/ 	.short	(.L_13 - .L_12)
.L_12:
        /*000c*/ 	.word	0x00000000
        /*0010*/ 	.short	0x0006
        /*0012*/ 	.short	0x0030
        /*0014*/ 	.byte	0x00, 0xf0, 0x11, 0x00


	//----- nvinfo : EIATTR_KPARAM_INFO
	.align		4
.L_13:
        /*0018*/ 	.byte	0x04, 0x17
        /*001a*/ 	.short	(.L_15 - .L_14)
.L_14:
        /*001c*/ 	.word	0x00000000
        /*0020*/ 	.short	0x0005
        /*0022*/ 	.short	0x0028
        /*0024*/ 	.byte	0x00, 0xf4, 0x21, 0x00


	//----- nvinfo : EIATTR_KPARAM_INFO
	.align		4
.L_15:
        /*0028*/ 	.byte	0x04, 0x17
        /*002a*/ 	.short	(.L_17 - .L_16)
.L_16:
        /*002c*/ 	.word	0x00000000
        /*0030*/ 	.short	0x0004
        /*0032*/ 	.short	0x0020
        /*0034*/ 	.byte	0x00, 0xf4, 0x21, 0x00


	//----- nvinfo : EIATTR_KPARAM_INFO
	.align		4
.L_17:
        /*0038*/ 	.byte	0x04, 0x17
        /*003a*/ 	.short	(.L_19 - .L_18)
.L_18:
        /*003c*/ 	.word	0x00000000
        /*0040*/ 	.short	0x0003
        /*0042*/ 	.short	0x0018
        /*0044*/ 	.byte	0x00, 0xf4, 0x21, 0x00


	//----- nvinfo : EIATTR_KPARAM_INFO
	.align		4
.L_19:
        /*0048*/ 	.byte	0x04, 0x17
        /*004a*/ 	.short	(.L_21 - .L_20)
.L_20:
        /*004c*/ 	.word	0x00000000
        /*0050*/ 	.short	0x0002
        /*0052*/ 	.short	0x0010
        /*0054*/ 	.byte	0x00, 0xf4, 0x21, 0x00


	//----- nvinfo : EIATTR_KPARAM_INFO
	.align		4
.L_21:
        /*0058*/ 	.byte	0x04, 0x17
        /*005a*/ 	.short	(.L_23 - .L_22)
.L_22:
        /*005c*/ 	.word	0x00000000
        /*0060*/ 	.short	0x0001
        /*0062*/ 	.short	0x0008
        /*0064*/ 	.byte	0x00, 0xf4, 0x21, 0x00


	//----- nvinfo : EIATTR_KPARAM_INFO
	.align		4
.L_23:
        /*0068*/ 	.byte	0x04, 0x17
        /*006a*/ 	.short	(.L_25 - .L_24)
.L_24:
        /*006c*/ 	.word	0x00000000
        /*0070*/ 	.short	0x0000
        /*0072*/ 	.short	0x0000
        /*0074*/ 	.byte	0x00, 0xf4, 0x21, 0x00


	//----- nvinfo : EIATTR_SPARSE_MMA_MASK
	.align		4
.L_25:
        /*0078*/ 	.byte	0x03, 0x50
        /*007a*/ 	.short	0x0000


	//----- nvinfo : EIATTR_MAXREG_COUNT
	.align		4
        /*007c*/ 	.byte	0x03, 0x1b
        /*007e*/ 	.short	0x00ff


	//----- nvinfo : EIATTR_EXIT_INSTR_OFFSETS
	.align		4
        /*0080*/ 	.byte	0x04, 0x1c
        /*0082*/ 	.short	(.L_27 - .L_26)


	//   ....[0]....
.L_26:
        /*0084*/ 	.word	0x00000770


	//   ....[1]....
        /*0088*/ 	.word	0x00000790


	//----- nvinfo : EIATTR_REQNTID
	.align		4
.L_27:
        /*008c*/ 	.byte	0x04, 0x10
        /*008e*/ 	.short	(.L_29 - .L_28)
.L_28:
        /*0090*/ 	.word	0x00000080
        /*0094*/ 	.word	0x00000001
        /*0098*/ 	.word	0x00000001


	//----- nvinfo : EIATTR_CBANK_PARAM_SIZE
	.align		4
.L_29:
        /*009c*/ 	.byte	0x03, 0x19
        /*009e*/ 	.short	0x0034


	//----- nvinfo : EIATTR_PARAM_CBANK
	.align		4
        /*00a0*/ 	.byte	0x04, 0x0a
        /*00a2*/ 	.short	(.L_31 - .L_30)
	.align		4
.L_30:
        /*00a4*/ 	.word	index@(.nv.constant0.triton_poi_fused__native_batch_norm_legit_no_training_clone_elu_11)
        /*00a8*/ 	.short	0x0210
        /*00aa*/ 	.short	0x0034


	//----- nvinfo : EIATTR_SW_WAR
	.align		4
.L_31:
        /*00ac*/ 	.byte	0x04, 0x36
        /*00ae*/ 	.short	(.L_33 - .L_32)
.L_32:
        /*00b0*/ 	.word	0x00000008
.L_33:


//--------------------- .nv.callgraph             --------------------------
	.section	.nv.callgraph,"",@"SHT_CUDA_CALLGRAPH"
	.align	4
	.sectionentsize	8
	.align		4
        /*0000*/ 	.word	0x00000000
	.align		4
        /*0004*/ 	.word	0xffffffff
	.align		4
        /*0008*/ 	.word	0x00000000
	.align		4
        /*000c*/ 	.word	0xfffffffe
	.align		4
        /*0010*/ 	.word	0x00000000
	.align		4
        /*0014*/ 	.word	0xfffffffd
	.align		4
        /*0018*/ 	.word	0x00000000
	.align		4
        /*001c*/ 	.word	0xfffffffc


//--------------------- .nv.constant4             --------------------------
	.section	.nv.constant4,"a",@progbits
	.align	8
	.align		8
.nv.constant4:
        /*0000*/ 	.dword	_$_str
	.align		8
        /*0008*/ 	.dword	_$_str_$_2


//--------------------- .text.triton_poi_fused__native_batch_norm_legit_no_training_clone_elu_11 --------------------------
	.section	.text.triton_poi_fused__native_batch_norm_legit_no_training_clone_elu_11,"ax",@progbits
	.align	128
        .global         triton_poi_fused__native_batch_norm_legit_no_training_clone_elu_11
        .type           triton_poi_fused__native_batch_norm_legit_no_training_clone_elu_11,@function
        .size           triton_poi_fused__native_batch_norm_legit_no_training_clone_elu_11,(.L_x_1 - triton_poi_fused__native_batch_norm_legit_no_training_clone_elu_11)
        .other          triton_poi_fused__native_batch_norm_legit_no_training_clone_elu_11,@"STO_CUDA_ENTRY STV_DEFAULT"
triton_poi_fused__native_batch_norm_legit_no_training_clone_elu_11:
.text.triton_poi_fused__native_batch_norm_legit_no_training_clone_elu_11:
[----:B------:R-:W0:Y:S01]  /*0000*/  LDC R1, c[0x0][0x28] ;  /* 0x00000a00ff017b82 */ /* 0x000e220000000800 */
[----:B------:R-:W1:Y:S07]  /*0010*/  S2R R0, SR_TID.X ;  /* 0x0000000000007919 */ /* 0x000e6e0000002100 */
[----:B------:R-:W2:Y:S01]  /*0020*/  LDC.64 R10, c[0x0][0x228] ;  /* 0x00008a00ff0a7b82 */ /* 0x000ea20000000a00 */
[----:B------:R-:W-:Y:S01]  /*0030*/  ULDC.64 UR4, c[0x0][0x208] ;  /* 0x0000820000047ab9 */ /* 0x000fe20000000a00 */
[----:B------:R-:W3:Y:S06]  /*0040*/  S2R R3, SR_CTAID.X ;  /* 0x0000000000037919 */ /* 0x000eec0000002500 */
[----:B------:R-:W4:Y:S08]  /*0050*/  LDC.64 R14, c[0x0][0x218] ;  /* 0x00008600ff0e7b82 */ /* 0x000f300000000a00 */
[----:B------:R-:W5:Y:S08]  /*0060*/  LDC.64 R16, c[0x0][0x220] ;  /* 0x00008800ff107b82 */ /* 0x000f700000000a00 */
[----:B------:R-:W4:Y:S01]  /*0070*/  LDC.64 R8, c[0x0][0x230] ;  /* 0x00008c00ff087b82 */ /* 0x000f220000000a00 */
[----:B-1----:R-:W-:-:S07]  /*0080*/  SHF.L.U32 R0, R0, 0x1, RZ ;  /* 0x0000000100007819 */ /* 0x002fce00000006ff */
[----:B------:R-:W1:Y:S01]  /*0090*/  LDC.64 R4, c[0x0][0x238] ;  /* 0x00008e00ff047b82 */ /* 0x000e620000000a00 */
[----:B------:R-:W-:-:S04]  /*00a0*/  LOP3.LUT R0, R0, 0xfe, RZ, 0xc0, !PT ;  /* 0x000000fe00007812 */ /* 0x000fc800078ec0ff */
[----:B---3--:R-:W-:-:S04]  /*00b0*/  LEA R0, R3, R0, 0x8 ;  /* 0x0000000003007211 */ /* 0x008fc800078e40ff */
[----:B------:R-:W-:Y:S02]  /*00c0*/  SHF.R.S32.HI R3, RZ, 0x1f, R0 ;  /* 0x0000001fff037819 */ /* 0x000fe40000011400 */
[----:B------:R-:W-:Y:S02]  /*00d0*/  ISETP.GE.AND P0, PT, R0, 0x800, PT ;  /* 0x000008000000780c */ /* 0x000fe40003f06270 */
[----:B------:R-:W-:Y:S02]  /*00e0*/  LEA.HI R6, R3, R0, RZ, 0x9 ;  /* 0x0000000003067211 */ /* 0x000fe400078f48ff */
[----:B------:R-:W-:Y:S02]  /*00f0*/  CS2R R2, SRZ ;  /* 0x0000000000027805 */ /* 0x000fe4000001ff00 */
[----:B------:R-:W-:-:S04]  /*0100*/  LOP3.LUT R7, R6, 0xfffffe00, RZ, 0xc0, !PT ;  /* 0xfffffe0006077812 */ /* 0x000fc800078ec0ff */
[----:B------:R-:W-:-:S05]  /*0110*/  IADD3 R7, R0, -R7, RZ ;  /* 0x8000000700077210 */ /* 0x000fca0007ffe0ff */
[----:B--2---:R-:W-:-:S05]  /*0120*/  IMAD.WIDE R10, R7, 0x4, R10 ;  /* 0x00000004070a7825 */ /* 0x004fca00078e020a */
[----:B------:R2:W3:Y:S01]  /*0130*/  @!P0 LDG.E.EL.64 R2, desc[UR4][R10.64] ;  /* 0x000000040a028981 */ /* 0x0004e2000c2e1b00 */
[----:B------:R-:W-:Y:S01]  /*0140*/  SHF.R.S32.HI R6, RZ, 0x9, R6 ;  /* 0x00000009ff067819 */ /* 0x000fe20000011406 */
[----:B-----5:R-:W-:-:S04]  /*0150*/  IMAD.WIDE R16, R7, 0x4, R16 ;  /* 0x0000000407107825 */ /* 0x020fc800078e0210 */
[----:B------:R-:W-:Y:S02]  /*0160*/  IMAD R6, R6, 0x600, R7 ;  /* 0x0000060006067824 */ /* 0x000fe400078e0207 */
[C---:B0---4-:R-:W-:Y:S01]  /*0170*/  IMAD.WIDE R8, R7.reuse, 0x4, R8 ;  /* 0x0000000407087825 */ /* 0x051fe200078e0208 */
[----:B--2---:R-:W-:Y:S02]  /*0180*/  CS2R R10, SRZ ;  /* 0x00000000000a7805 */ /* 0x004fe4000001ff00 */
[----:B------:R-:W-:Y:S01]  /*0190*/  IADD3 R13, R6, 0x400, RZ ;  /* 0x00000400060d7810 */ /* 0x000fe20007ffe0ff */
[----:B-1----:R-:W-:-:S04]  /*01a0*/  IMAD.WIDE R18, R7, 0x4, R4 ;  /* 0x0000000407127825 */ /* 0x002fc800078e0204 */
[----:B------:R-:W-:Y:S01]  /*01b0*/  IMAD.WIDE R14, R13, 0x4, R14 ;  /* 0x000000040d0e7825 */ /* 0x000fe200078e020e */
[----:B------:R-:W-:Y:S02]  /*01c0*/  CS2R R12, SRZ ;  /* 0x00000000000c7805 */ /* 0x000fe4000001ff00 */
[----:B------:R-:W-:Y:S02]  /*01d0*/  CS2R R4, SRZ ;  /* 0x0000000000047805 */ /* 0x000fe4000001ff00 */
[----:B------:R-:W-:Y:S01]  /*01e0*/  CS2R R6, SRZ ;  /* 0x0000000000067805 */ /* 0x000fe2000001ff00 */
[----:B------:R-:W2:Y:S04]  /*01f0*/  @!P0 LDG.E.64 R10, desc[UR4][R14.64] ;  /* 0x000000040e0a8981 */ /* 0x000ea8000c1e1b00 */
[----:B------:R-:W2:Y:S04]  /*0200*/  @!P0 LDG.E.EL.64 R12, desc[UR4][R16.64] ;  /* 0x00000004100c8981 */ /* 0x000ea8000c2e1b00 */
[----:B------:R0:W4:Y:S04]  /*0210*/  @!P0 LDG.E.EL.64 R4, desc[UR4][R8.64] ;  /* 0x0000000408048981 */ /* 0x000128000c2e1b00 */
[----:B------:R-:W4:Y:S01]  /*0220*/  @!P0 LDG.E.EL.64 R6, desc[UR4][R18.64] ;  /* 0x0000000412068981 */ /* 0x000f22000c2e1b00 */
[----:B0-----:R-:W-:Y:S01]  /*0230*/  HFMA2.MMA R9, -RZ, RZ, 1.625, 0 ;  /* 0x3e800000ff097435 */ /* 0x001fe200000001ff */
[----:B---3--:R-:W-:Y:S01]  /*0240*/  FADD R2, R2, 9.9999997473787516356e-05 ;  /* 0x38d1b71702027421 */ /* 0x008fe20000000000 */
[----:B------:R-:W-:-:S03]  /*0250*/  FADD R3, R3, 9.9999997473787516356e-05 ;  /* 0x38d1b71703037421 */ /* 0x000fc60000000000 */
[----:B------:R-:W0:Y:S08]  /*0260*/  MUFU.SQRT R20, R2 ;  /* 0x0000000200147308 */ /* 0x000e300000002000 */
[----:B------:R-:W1:Y:S01]  /*0270*/  MUFU.SQRT R16, R3 ;  /* 0x0000000300107308 */ /* 0x000e620000002000 */
[C---:B0-----:R-:W-:Y:S02]  /*0280*/  FSETP.GT.AND P1, PT, R20.reuse, 8.50705917302346158658e+37, PT ;  /* 0x7e8000001400780b */ /* 0x041fe40003f24000 */
[----:B------:R-:W-:-:S02]  /*0290*/  FSETP.GEU.AND P3, PT, R20, 1.175494350822287508e-38, PT ;  /* 0x008000001400780b */ /* 0x000fc40003f6e000 */
[C---:B-1----:R-:W-:Y:S02]  /*02a0*/  FSETP.GT.AND P2, PT, R16.reuse, 8.50705917302346158658e+37, PT ;  /* 0x7e8000001000780b */ /* 0x042fe40003f44000 */
[----:B------:R-:W-:-:S07]  /*02b0*/  FSETP.GEU.AND P4, PT, R16, 1.175494350822287508e-38, PT ;  /* 0x008000001000780b */ /* 0x000fce0003f8e000 */
[----:B------:R-:W-:-:S04]  /*02c0*/  @P1 FMUL R20, R20, 0.25 ;  /* 0x3e80000014141820 */ /* 0x000fc80000400000 */
[----:B------:R-:W-:Y:S01]  /*02d0*/  @!P3 FMUL R20, R20, 16777216 ;  /* 0x4b8000001414b820 */ /* 0x000fe20000400000 */
[----:B------:R-:W-:-:S04]  /*02e0*/  @P2 FMUL R16, R16, 0.25 ;  /* 0x3e80000010102820 */ /* 0x000fc80000400000 */
[----:B------:R-:W-:Y:S01]  /*02f0*/  @!P4 FMUL R16, R16, 16777216 ;  /* 0x4b8000001010c820 */ /* 0x000fe20000400000 */
[----:B------:R-:W0:Y:S01]  /*0300*/  MUFU.RCP R20, R20 ;  /* 0x0000001400147308 */ /* 0x000e220000001000 */
[----:B------:R-:W-:-:S07]  /*0310*/  FSEL R3, R9, 1, P1 ;  /* 0x3f80000009037808 */ /* 0x000fce0000800000 */
[----:B------:R-:W1:Y:S01]  /*0320*/  MUFU.RCP R16, R16 ;  /* 0x0000001000107308 */ /* 0x000e620000001000 */
[----:B------:R-:W-:Y:S01]  /*0330*/  FSEL R9, R9, 1, P2 ;  /* 0x3f80000009097808 */ /* 0x000fe20001000000 */
[----:B------:R-:W-:Y:S01]  /*0340*/  @!P3 FMUL R3, R3, 16777216 ;  /* 0x4b8000000303b820 */ /* 0x000fe20000400000 */
[----:B--2---:R-:W-:-:S03]  /*0350*/  FADD R10, -R12, R10 ;  /* 0x0000000a0c0a7221 */ /* 0x004fc60000000100 */
[----:B------:R-:W-:Y:S01]  /*0360*/  @!P4 FMUL R9, R9, 16777216 ;  /* 0x4b8000000909c820 */ /* 0x000fe20000400000 */
[----:B0-----:R-:W-:Y:S01]  /*0370*/  FMUL R3, R20, R3 ;  /* 0x0000000314037220 */ /* 0x001fe20000400000 */
[----:B------:R-:W-:-:S03]  /*0380*/  FADD R11, -R13, R11 ;  /* 0x0000000b0d0b7221 */ /* 0x000fc60000000100 */
[----:B------:R-:W-:Y:S01]  /*0390*/  FMUL R3, R10, R3 ;  /* 0x000000030a037220 */ /* 0x000fe20000400000 */
[----:B-1----:R-:W-:-:S03]  /*03a0*/  FMUL R2, R16, R9 ;  /* 0x0000000910027220 */ /* 0x002fc60000400000 */
[----:B----4-:R-:W-:Y:S01]  /*03b0*/  FFMA R4, R3, R4, R6 ;  /* 0x0000000403047223 */ /* 0x010fe20000000006 */
[----:B------:R-:W-:-:S03]  /*03c0*/  FMUL R2, R11, R2 ;  /* 0x000000020b027220 */ /* 0x000fc60000400000 */
[----:B------:R-:W-:Y:S01]  /*03d0*/  FMUL R3, R4, 1.4426950216293334961 ;  /* 0x3fb8aa3b04037820 */ /* 0x000fe20000400000 */
[----:B------:R-:W-:-:S04]  /*03e0*/  FFMA R5, R2, R5, R7 ;  /* 0x0000000502057223 */ /* 0x000fc80000000007 */
[C---:B------:R-:W-:Y:S01]  /*03f0*/  FMUL R6, R5.reuse, 1.4426950216293334961 ;  /* 0x3fb8aa3b05067820 */ /* 0x040fe20000400000 */
[----:B------:R-:W0:Y:S01]  /*0400*/  FRND R3, R3 ;  /* 0x0000000300037307 */ /* 0x000e220000201000 */
[----:B------:R-:W-:Y:S01]  /*0410*/  FADD.FTZ R2, |R4|, -RZ ;  /* 0x800000ff04027221 */ /* 0x000fe20000010200 */
[----:B------:R-:W-:-:S06]  /*0420*/  FADD.FTZ R7, |R5|, -RZ ;  /* 0x800000ff05077221 */ /* 0x000fcc0000010200 */
[----:B------:R-:W1:Y:S01]  /*0430*/  FRND R6, R6 ;  /* 0x0000000600067307 */ /* 0x000e620000201000 */
[----:B------:R-:W-:Y:S02]  /*0440*/  FSETP.GEU.AND P1, PT, R2, 0.40999999642372131348, PT ;  /* 0x3ed1eb850200780b */ /* 0x000fe40003f2e000 */
[----:B------:R-:W-:Y:S02]  /*0450*/  FSETP.GEU.AND P2, PT, R7, 0.40999999642372131348, PT ;  /* 0x3ed1eb850700780b */ /* 0x000fe40003f4e000 */
[----:B0-----:R-:W-:Y:S02]  /*0460*/  FSEL R7, R3, RZ, P1 ;  /* 0x000000ff03077208 */ /* 0x001fe40000800000 */
[----:B-1----:R-:W-:-:S03]  /*0470*/  FSEL R8, R6, RZ, P2 ;  /* 0x000000ff06087208 */ /* 0x002fc60001000000 */
[C---:B------:R-:W-:Y:S01]  /*0480*/  FFMA.FTZ R10, -R7.reuse, 0.693145751953125, R4 ;  /* 0x3f317200070a7823 */ /* 0x040fe20000010104 */
[C---:B------:R-:W-:Y:S01]  /*0490*/  FSETP.NEU.AND P5, PT, R7.reuse, 128, PT ;  /* 0x430000000700780b */ /* 0x040fe20003fad000 */
[C---:B------:R-:W-:Y:S01]  /*04a0*/  FFMA.FTZ R3, -R8.reuse, 0.693145751953125, R5 ;  /* 0x3f31720008037823 */ /* 0x040fe20000010105 */
[----:B------:R-:W-:Y:S01]  /*04b0*/  MOV R9, 0x3ab5ebe6 ;  /* 0x3ab5ebe600097802 */ /* 0x000fe20000000f00 */
[C---:B------:R-:W-:Y:S02]  /*04c0*/  FFMA.FTZ R10, -R7.reuse, 1.428606765330187045e-06, R10 ;  /* 0x35bfbe8e070a7823 */ /* 0x040fe4000001010a */
[----:B------:R-:W-:Y:S01]  /*04d0*/  FFMA.FTZ R6, -R8, 1.428606765330187045e-06, R3 ;  /* 0x35bfbe8e08067823 */ /* 0x000fe20000010103 */
[----:B------:R-:W-:Y:S01]  /*04e0*/  FSEL R2, R7, 127, P5 ;  /* 0x42fe000007027808 */ /* 0x000fe20002800000 */
[-C--:B------:R-:W-:Y:S01]  /*04f0*/  FFMA.FTZ R7, R10, R9.reuse, 0.0083824126049876213074 ;  /* 0x3c0956630a077423 */ /* 0x080fe20000010009 */
[----:B------:R-:W-:Y:S01]  /*0500*/  FSETP.NEU.AND P3, PT, R8, 128, PT ;  /* 0x430000000800780b */ /* 0x000fe20003f6d000 */
[----:B------:R-:W-:-:S02]  /*0510*/  FFMA.FTZ R9, R6, R9, 0.0083824126049876213074 ;  /* 0x3c09566306097423 */ /* 0x000fc40000010009 */
[----:B------:R-:W-:Y:S01]  /*0520*/  FFMA.FTZ R7, R10, R7, 0.041667830199003219604 ;  /* 0x3d2aabe30a077423 */ /* 0x000fe20000010007 */
[----:B------:R-:W-:Y:S01]  /*0530*/  FSEL R8, R8, 127, P3 ;  /* 0x42fe000008087808 */ /* 0x000fe20001800000 */
[----:B------:R-:W-:Y:S01]  /*0540*/  FFMA.FTZ R11, R6, R9, 0.041667830199003219604 ;  /* 0x3d2aabe3060b7423 */ /* 0x000fe20000010009 */
[----:B------:R-:W0:Y:S01]  /*0550*/  MUFU.EX2 R3, R2 ;  /* 0x0000000200037308 */ /* 0x000e220000000800 */
[----:B------:R-:W-:Y:S02]  /*0560*/  FFMA.FTZ R7, R10, R7, 0.16666397452354431152 ;  /* 0x3e2aa9f60a077423 */ /* 0x000fe40000010007 */
[----:B------:R-:W-:-:S05]  /*0570*/  FFMA.FTZ R11, R6, R11, 0.16666397452354431152 ;  /* 0x3e2aa9f6060b7423 */ /* 0x000fca000001000b */
[----:B------:R-:W1:Y:S01]  /*0580*/  MUFU.EX2 R9, R8 ;  /* 0x0000000800097308 */ /* 0x000e620000000800 */
[----:B------:R-:W-:Y:S01]  /*0590*/  FFMA.FTZ R7, R10, R7, 0.49999994039535522461 ;  /* 0x3efffffe0a077423 */ /* 0x000fe20000010007 */
[----:B------:R-:W-:-:S03]  /*05a0*/  FFMA.FTZ R11, R6, R11, 0.49999994039535522461 ;  /* 0x3efffffe060b7423 */ /* 0x000fc6000001000b */
[----:B------:R-:W-:Y:S01]  /*05b0*/  FMUL R7, R10, R7 ;  /* 0x000000070a077220 */ /* 0x000fe20000400000 */
[----:B------:R-:W-:-:S03]  /*05c0*/  FMUL R11, R6, R11 ;  /* 0x0000000b060b7220 */ /* 0x000fc60000400000 */
[----:B------:R-:W-:Y:S01]  /*05d0*/  FFMA.FTZ R10, R10, R7, R10 ;  /* 0x000000070a0a7223 */ /* 0x000fe2000001000a */
[----:B------:R-:W-:Y:S02]  /*05e0*/  FFMA.FTZ R14, R6, R11, R6 ;  /* 0x0000000b060e7223 */ /* 0x000fe40000010006 */
[----:B------:R-:W2:Y:S01]  /*05f0*/  LDC.64 R6, c[0x0][0x210] ;  /* 0x00008400ff067b82 */ /* 0x000ea20000000a00 */
[----:B0-----:R-:W-:Y:S01]  /*0600*/  FADD R12, R3, -1 ;  /* 0xbf800000030c7421 */ /* 0x001fe20000000000 */
[----:B-1----:R-:W-:Y:S01]  /*0610*/  FADD R16, R9, -1 ;  /* 0xbf80000009107421 */ /* 0x002fe20000000000 */
[----:B------:R-:W-:Y:S02]  /*0620*/  FSETP.NEU.AND P2, PT, R4, RZ, PT ;  /* 0x000000ff0400720b */ /* 0x000fe40003f4d000 */
[----:B------:R-:W-:Y:S01]  /*0630*/  FFMA.FTZ R3, R3, R10, R12 ;  /* 0x0000000a03037223 */ /* 0x000fe2000001000c */
[----:B------:R-:W-:Y:S01]  /*0640*/  FSETP.NEU.AND P1, PT, R5, RZ, PT ;  /* 0x000000ff0500720b */ /* 0x000fe20003f2d000 */
[----:B------:R-:W-:Y:S01]  /*0650*/  FFMA.FTZ R9, R9, R14, R16 ;  /* 0x0000000e09097223 */ /* 0x000fe20000010010 */
[----:B------:R-:W-:Y:S01]  /*0660*/  FSETP.GT.AND P4, PT, R8, 128, PT ;  /* 0x430000000800780b */ /* 0x000fe20003f84000 */
[----:B------:R-:W-:-:S02]  /*0670*/  @!P5 FADD R3, R3, R3 ;  /* 0x000000030303d221 */ /* 0x000fc40000000000 */
[----:B------:R-:W-:Y:S01]  /*0680*/  @!P3 FADD R9, R9, R9 ;  /* 0x000000090909b221 */ /* 0x000fe20000000000 */
[----:B------:R-:W-:Y:S02]  /*0690*/  FSETP.GT.AND P5, PT, R2, 128, PT ;  /* 0x430000000200780b */ /* 0x000fe40003fa4000 */
[----:B------:R-:W-:Y:S02]  /*06a0*/  FSETP.GEU.AND P3, PT, R8, -25, PT ;  /* 0xc1c800000800780b */ /* 0x000fe40003f6e000 */
[----:B------:R-:W-:Y:S02]  /*06b0*/  FSEL R8, R9, +INF , !P4 ;  /* 0x7f80000009087808 */ /* 0x000fe40006000000 */
[----:B------:R-:W-:Y:S02]  /*06c0*/  FSETP.GEU.AND P4, PT, R2, -25, PT ;  /* 0xc1c800000200780b */ /* 0x000fe40003f8e000 */
[----:B------:R-:W-:Y:S01]  /*06d0*/  FSEL R3, R3, +INF , !P5 ;  /* 0x7f80000003037808 */ /* 0x000fe20006800000 */
[----:B------:R-:W-:Y:S01]  /*06e0*/  FADD R9, R4, R4 ;  /* 0x0000000404097221 */ /* 0x000fe20000000000 */
[----:B------:R-:W-:Y:S01]  /*06f0*/  FSEL R8, R8, -1, P3 ;  /* 0xbf80000008087808 */ /* 0x000fe20001800000 */
[----:B------:R-:W-:Y:S01]  /*0700*/  @!P1 FADD R8, R5, R5 ;  /* 0x0000000505089221 */ /* 0x000fe20000000000 */
[----:B------:R-:W-:-:S02]  /*0710*/  @P2 FSEL R9, R3, -1, P4 ;  /* 0xbf80000003092808 */ /* 0x000fc40002000000 */
[----:B------:R-:W-:Y:S02]  /*0720*/  FSETP.GT.AND P2, PT, R4, RZ, PT ;  /* 0x000000ff0400720b */ /* 0x000fe40003f44000 */
[C---:B------:R-:W-:Y:S01]  /*0730*/  FSETP.GT.AND P1, PT, R5.reuse, RZ, PT ;  /* 0x000000ff0500720b */ /* 0x040fe20003f24000 */
[----:B--2---:R-:W-:Y:S01]  /*0740*/  IMAD.WIDE R6, R0, 0x4, R6 ;  /* 0x0000000400067825 */ /* 0x004fe200078e0206 */
[----:B------:R-:W-:Y:S02]  /*0750*/  FSEL R4, R4, R9, P2 ;  /* 0x0000000904047208 */ /* 0x000fe40001000000 */
[----:B------:R-:W-:Y:S01]  /*0760*/  FSEL R5, R5, R8, P1 ;  /* 0x0000000805057208 */ /* 0x000fe20000800000 */
[----:B------:R-:W-:Y:S08]  /*0770*/  @P0 EXIT ;  /* 0x000000000000094d */ /* 0x000ff00003800000 */
[----:B------:R-:W-:Y:S01]  /*0780*/  STG.E.64 desc[UR4][R6.64], R4 ;  /* 0x0000000406007986 */ /* 0x000fe2000c101b04 */
[----:B------:R-:W-:Y:S05]  /*0790*/  EXIT ;  /* 0x000000000000794d */ /* 0x000fea0003800000 */
.L_x_0:
[----:B------:R-:W-:-:S00]  /*07a0*/  BRA `(.L_x_0) ;  /* 0xfffffffc00fc7947 */ /* 0x000fc0000383ffff */
[----:B------:R-:W-:-:S00]  /*07b0*/  NOP ;  /* 0x0000000000007918 */ /* 0x000fc00000000000 */
        /* <DEDUP_REMOVED lines=12> */
.L_x_1:


//--------------------- .nv.global.init           --------------------------
	.section	.nv.global.init,"aw",@progbits
.nv.global.init:
	.type		_$_str,@object
	.size		_$_str,(_$_str_$_2 - _$_str)
_$_str:
        /*0000*/ 	.byte	0x5f, 0x5f, 0x43, 0x55, 0x44, 0x41, 0x5f, 0x46, 0x54, 0x5a, 0x00
	.type		_$_str_$_2,@object
	.size		_$_str_$_2,(.L_1 - _$_str_$_2)
_$_str_$_2:
        /*000b*/ 	.byte	0x5f, 0x5f, 0x43, 0x55, 0x44, 0x41, 0x5f, 0x50, 0x52, 0x45, 0x43, 0x5f, 0x53, 0x51, 0x52, 0x54
        /*001b*/ 	.byte	0x00
.L_1:


//--------------------- .nv.constant0.triton_poi_fused__native_batch_norm_legit_no_training_clone_elu_11 --------------------------
	.section	.nv.constant0.triton_poi_fused__native_batch_norm_legit_no_training_clone_elu_11,"a",@progbits
	.sectionflags	@""
	.align	4
.nv.constant0.triton_poi_fused__native_batch_norm_legit_no_training_clone_elu_11:
	.zero		580
